	.headerflags	@"EF_CUDA_TEXMODE_UNIFIED EF_CUDA_64BIT_ADDRESS EF_CUDA_ACCELERATORS EF_CUDA_SM90 EF_CUDA_VIRTUAL_SM(EF_CUDA_SM90)"
	.elftype	@"ET_EXEC"


//--------------------- .nv.info                  --------------------------
	.section	.nv.info,"",@"SHT_CUDA_INFO"
	.align	4


	//----- nvinfo : EIATTR_REGCOUNT
	.align		4
        /*0000*/ 	.byte	0x04, 0x2f
        /*0002*/ 	.short	(.L_1 - .L_0)
	.align		4
.L_0:
        /*0004*/ 	.word	index@(triton_poi_fused_convolution_hardtanh_backward_20)
        /*0008*/ 	.word	0x0000000e


	//----- nvinfo : EIATTR_MIN_STACK_SIZE
	.align		4
.L_1:
        /*000c*/ 	.byte	0x04, 0x12
        /*000e*/ 	.short	(.L_3 - .L_2)
	.align		4
.L_2:
        /*0010*/ 	.word	index@(triton_poi_fused_convolution_hardtanh_backward_20)
        /*0014*/ 	.word	0x00000000


	//----- nvinfo : EIATTR_FRAME_SIZE
	.align		4
.L_3:
        /*0018*/ 	.byte	0x04, 0x11
        /*001a*/ 	.short	(.L_5 - .L_4)
	.align		4
.L_4:
        /*001c*/ 	.word	index@(triton_poi_fused_convolution_hardtanh_backward_20)
        /*0020*/ 	.word	0x00000000


	//----- nvinfo : EIATTR_MIN_STACK_SIZE
	.align		4
.L_5:
        /*0024*/ 	.byte	0x04, 0x12
        /*0026*/ 	.short	(.L_7 - .L_6)
	.align		4
.L_6:
        /*0028*/ 	.word	index@(triton_poi_fused_convolution_hardtanh_backward_20)
        /*002c*/ 	.word	0x00000000
.L_7:


//--------------------- .nv.info.triton_poi_fused_convolution_hardtanh_backward_20 --------------------------
	.section	.nv.info.triton_poi_fused_convolution_hardtanh_backward_20,"",@"SHT_CUDA_INFO"
	.sectionflags	@""
	.align	4


	//----- nvinfo : EIATTR_CUDA_API_VERSION
	.align		4
        /*0000*/ 	.byte	0x04, 0x37
        /*0002*/ 	.short	(.L_9 - .L_8)
.L_8:
        /*0004*/ 	.word	0x0000007c


	//----- nvinfo : EIATTR_KPARAM_INFO
	.align		4
.L_9:
        /*0008*/ 	.byte	0x04, 0x17
        /*000a*/ 	.short	(.L_11 - .L_10)
.L_10:
        /*000c*/ 	.word	0x00000000
        /*0010*/ 	.short	0x0003
        /*0012*/ 	.short	0x0018
        /*0014*/ 	.byte	0x00, 0xf0, 0x11, 0x00


	//----- nvinfo : EIATTR_KPARAM_INFO
	.align		4
.L_11:
        /*0018*/ 	.byte	0x04, 0x17
        /*001a*/ 	.short	(.L_13 - .L_12)
.L_12:
        /*001c*/ 	.word	0x00000000
        /*0020*/ 	.short	0x0002
        /*0022*/ 	.short	0x0010
        /*0024*/ 	.byte	0x00, 0xf4, 0x21, 0x00


	//----- nvinfo : EIATTR_KPARAM_INFO
	.align		4
.L_13:
        /*0028*/ 	.byte	0x04, 0x17
        /*002a*/ 	.short	(.L_15 - .L_14)
.L_14:
        /*002c*/ 	.word	0x00000000
        /*0030*/ 	.short	0x0001
        /*0032*/ 	.short	0x0008
        /*0034*/ 	.byte	0x00, 0xf4, 0x21, 0x00


	//----- nvinfo : EIATTR_KPARAM_INFO
	.align		4
.L_15:
        /*0038*/ 	.byte	0x04, 0x17
        /*003a*/ 	.short	(.L_17 - .L_16)
.L_16:
        /*003c*/ 	.word	0x00000000
        /*0040*/ 	.short	0x0000
        /*0042*/ 	.short	0x0000
        /*0044*/ 	.byte	0x00, 0xf4, 0x21, 0x00


	//----- nvinfo : EIATTR_SPARSE_MMA_MASK
	.align		4
.L_17:
        /*0048*/ 	.byte	0x03, 0x50
        /*004a*/ 	.short	0x0000


	//----- nvinfo : EIATTR_MAXREG_COUNT
	.align		4
        /*004c*/ 	.byte	0x03, 0x1b
        /*004e*/ 	.short	0x00ff


	//----- nvinfo : EIATTR_EXIT_INSTR_OFFSETS
	.align		4
        /*0050*/ 	.byte	0x04, 0x1c
        /*0052*/ 	.short	(.L_19 - .L_18)


	//   ....[0]....
.L_18:
        /*0054*/ 	.word	0x00000210


	//   ....[1]....
        /*0058*/ 	.word	0x00000230


	//----- nvinfo : EIATTR_REQNTID
	.align		4
.L_19:
        /*005c*/ 	.byte	0x04, 0x10
        /*005e*/ 	.short	(.L_21 - .L_20)
.L_20:
        /*0060*/ 	.word	0x00000080
        /*0064*/ 	.word	0x00000001
        /*0068*/ 	.word	0x00000001


	//----- nvinfo : EIATTR_CBANK_PARAM_SIZE
	.align		4
.L_21:
        /*006c*/ 	.byte	0x03, 0x19
        /*006e*/ 	.short	0x001c


	//----- nvinfo : EIATTR_PARAM_CBANK
	.align		4
        /*0070*/ 	.byte	0x04, 0x0a
        /*0072*/ 	.short	(.L_23 - .L_22)
	.align		4
.L_22:
        /*0074*/ 	.word	index@(.nv.constant0.triton_poi_fused_convolution_hardtanh_backward_20)
        /*0078*/ 	.short	0x0210
        /*007a*/ 	.short	0x001c


	//----- nvinfo : EIATTR_SW_WAR
	.align		4
.L_23:
        /*007c*/ 	.byte	0x04, 0x36
        /*007e*/ 	.short	(.L_25 - .L_24)
.L_24:
        /*0080*/ 	.word	0x00000008
.L_25:


//--------------------- .nv.callgraph             --------------------------
	.section	.nv.callgraph,"",@"SHT_CUDA_CALLGRAPH"
	.align	4
	.sectionentsize	8
	.align		4
        /*0000*/ 	.word	0x00000000
	.align		4
        /*0004*/ 	.word	0xffffffff
	.align		4
        /*0008*/ 	.word	0x00000000
	.align		4
        /*000c*/ 	.word	0xfffffffe
	.align		4
        /*0010*/ 	.word	0x00000000
	.align		4
        /*0014*/ 	.word	0xfffffffd
	.align		4
        /*0018*/ 	.word	0x00000000
	.align		4
        /*001c*/ 	.word	0xfffffffc


//--------------------- .text.triton_poi_fused_convolution_hardtanh_backward_20 --------------------------
	.section	.text.triton_poi_fused_convolution_hardtanh_backward_20,"ax",@progbits
	.align	128
        .global         triton_poi_fused_convolution_hardtanh_backward_20
        .type           triton_poi_fused_convolution_hardtanh_backward_20,@function
        .size           triton_poi_fused_convolution_hardtanh_backward_20,(.L_x_1 - triton_poi_fused_convolution_hardtanh_backward_20)
        .other          triton_poi_fused_convolution_hardtanh_backward_20,@"STO_CUDA_ENTRY STV_DEFAULT"
triton_poi_fused_convolution_hardtanh_backward_20:
.text.triton_poi_fused_convolution_hardtanh_backward_20:
[----:B------:R-:W0:Y:S02]  /*0000*/  LDC R1, c[0x0][0x28] ;  /* 0x00000a00ff017b82 */ /* 0x000e240000000800 */
[----:B------:R-:W1:Y:S01]  /*0010*/  S2R R0, SR_TID.X ;  /* 0x0000000000007919 */ /* 0x000e620000002100 */
[----:B------:R-:W2:Y:S01]  /*0020*/  LDC.64 R4, c[0x0][0x218] ;  /* 0x00008600ff047b82 */ /* 0x000ea20000000a00 */
[----:B------:R-:W-:Y:S01]  /*0030*/  CS2R R10, SRZ ;  /* 0x00000000000a7805 */ /* 0x000fe2000001ff00 */
[----:B------:R-:W-:Y:S01]  /*0040*/  ULDC.64 UR4, c[0x0][0x208] ;  /* 0x0000820000047ab9 */ /* 0x000fe20000000a00 */
[----:B------:R-:W3:Y:S01]  /*0050*/  S2R R7, SR_CTAID.X ;  /* 0x0000000000077919 */ /* 0x000ee20000002500 */
[----:B------:R-:W-:-:S04]  /*0060*/  ULDC.64 UR6, c[0x0][0x220] ;  /* 0x0000880000067ab9 */ /* 0x000fc80000000a00 */
[----:B------:R-:W4:Y:S01]  /*0070*/  LDC.64 R2, c[0x0][0x210] ;  /* 0x00008400ff027b82 */ /* 0x000f220000000a00 */
[----:B-1----:R-:W-:Y:S01]  /*0080*/  IMAD.SHL.U32 R0, R0, 0x2, RZ ;  /* 0x0000000200007824 */ /* 0x002fe200078e00ff */
[----:B---3--:R-:W-:-:S04]  /*0090*/  SHF.R.S32.HI R6, RZ, 0x17, R7 ;  /* 0x00000017ff067819 */ /* 0x008fc80000011407 */
[----:B------:R-:W-:-:S05]  /*00a0*/  LOP3.LUT R0, R0, 0xfe, RZ, 0xc0, !PT ;  /* 0x000000fe00007812 */ /* 0x000fca00078ec0ff */
[----:B------:R-:W-:Y:S01]  /*00b0*/  IMAD R7, R7, 0x100, R0 ;  /* 0x0000010007077824 */ /* 0x000fe200078e0200 */
[----:B------:R-:W-:-:S03]  /*00c0*/  SGXT R0, R6, 0x1 ;  /* 0x000000010600781a */ /* 0x000fc60000000200 */
[C---:B----4-:R-:W-:Y:S01]  /*00d0*/  IMAD.WIDE R2, R7.reuse, 0x4, R2 ;  /* 0x0000000407027825 */ /* 0x050fe200078e0202 */
[----:B------:R-:W-:Y:S02]  /*00e0*/  LEA.HI R0, R0, R7, RZ, 0x7 ;  /* 0x0000000700007211 */ /* 0x000fe400078f38ff */
[----:B------:R-:W-:Y:S02]  /*00f0*/  ISETP.GE.AND P2, PT, R7, 0x1200, PT ;  /* 0x000012000700780c */ /* 0x000fe40003f46270 */
[----:B------:R-:W-:-:S05]  /*0100*/  LOP3.LUT R0, R0, 0xffffff80, RZ, 0xc0, !PT ;  /* 0xffffff8000007812 */ /* 0x000fca00078ec0ff */
[----:B------:R-:W-:-:S04]  /*0110*/  IMAD.IADD R9, R7, 0x1, -R0 ;  /* 0x0000000107097824 */ /* 0x000fc800078e0a00 */
[----:B--2---:R-:W-:Y:S01]  /*0120*/  IMAD.WIDE R4, R9, 0x4, R4 ;  /* 0x0000000409047825 */ /* 0x004fe200078e0204 */
[----:B------:R-:W-:-:S04]  /*0130*/  CS2R R8, SRZ ;  /* 0x0000000000087805 */ /* 0x000fc8000001ff00 */
[----:B------:R-:W2:Y:S04]  /*0140*/  @!P2 LDG.E.EL.64 R10, desc[UR4][R4.64] ;  /* 0x00000004040aa981 */ /* 0x000ea8000c2e1b00 */
[----:B------:R-:W2:Y:S01]  /*0150*/  @!P2 LDG.E.64 R8, desc[UR4][R2.64] ;  /* 0x000000040208a981 */ /* 0x000ea2000c1e1b00 */
[----:B------:R-:W-:-:S04]  /*0160*/  IADD3 R6, P3, R7, UR6, RZ ;  /* 0x0000000607067c10 */ /* 0x000fc8000ff7e0ff */
[----:B------:R-:W-:Y:S01]  /*0170*/  LEA.HI.X.SX32 R7, R7, UR7, 0x1, P3 ;  /* 0x0000000707077c11 */ /* 0x000fe200098f0eff */
[----:B--2---:R-:W-:Y:S01]  /*0180*/  FADD R8, R10, R8 ;  /* 0x000000080a087221 */ /* 0x004fe20000000000 */
[----:B------:R-:W-:-:S04]  /*0190*/  FADD R9, R11, R9 ;  /* 0x000000090b097221 */ /* 0x000fc80000000000 */
[C---:B------:R-:W-:Y:S02]  /*01a0*/  FSETP.GE.AND P0, PT, R8.reuse, 6, PT ;  /* 0x40c000000800780b */ /* 0x040fe40003f06000 */
[C---:B------:R-:W-:Y:S02]  /*01b0*/  FSETP.GE.AND P1, PT, R9.reuse, 6, PT ;  /* 0x40c000000900780b */ /* 0x040fe40003f26000 */
[----:B------:R-:W-:Y:S02]  /*01c0*/  FSETP.LE.OR P0, PT, R8, RZ, P0 ;  /* 0x000000ff0800720b */ /* 0x000fe40000703400 */
[----:B------:R-:W-:Y:S02]  /*01d0*/  FSETP.LE.OR P1, PT, R9, RZ, P1 ;  /* 0x000000ff0900720b */ /* 0x000fe40000f23400 */
[----:B------:R-:W-:Y:S02]  /*01e0*/  SEL R0, RZ, 0x1, !P0 ;  /* 0x00000001ff007807 */ /* 0x000fe40004000000 */
[----:B------:R-:W-:-:S05]  /*01f0*/  SEL R3, RZ, 0x100, !P1 ;  /* 0x00000100ff037807 */ /* 0x000fca0004800000 */
[----:B------:R-:W-:Y:S01]  /*0200*/  IMAD.IADD R3, R0, 0x1, R3 ;  /* 0x0000000100037824 */ /* 0x000fe200078e0203 */
[----:B------:R-:W-:Y:S06]  /*0210*/  @P2 EXIT ;  /* 0x000000000000294d */ /* 0x000fec0003800000 */
[----:B------:R-:W-:Y:S01]  /*0220*/  STG.E.U16 desc[UR4][R6.64], R3 ;  /* 0x0000000306007986 */ /* 0x000fe2000c101504 */
[----:B------:R-:W-:Y:S05]  /*0230*/  EXIT ;  /* 0x000000000000794d */ /* 0x000fea0003800000 */
.L_x_0:
[----:B------:R-:W-:-:S00]  /*0240*/  BRA `(.L_x_0) ;  /* 0xfffffffc00fc7947 */ /* 0x000fc0000383ffff */
[----:B------:R-:W-:-:S00]  /*0250*/  NOP ;  /* 0x0000000000007918 */ /* 0x000fc00000000000 */
        /* <DEDUP_REMOVED lines=10> */
.L_x_1:


//--------------------- .nv.constant0.triton_poi_fused_convolution_hardtanh_backward_20 --------------------------
	.section	.nv.constant0.triton_poi_fused_convolution_hardtanh_backward_20,"a",@progbits
	.sectionflags	@""
	.align	4
.nv.constant0.triton_poi_fused_convolution_hardtanh_backward_20:
	.zero		556
